//
// Generated by NVIDIA NVVM Compiler
//
// Compiler Build ID: CL-36424714
// Cuda compilation tools, release 13.0, V13.0.88
// Based on NVVM 20.0.0
//

.version 9.0
.target sm_100
.address_size 64

	// .globl	_ZN3cub18CUB_300001_SM_10006detail11EmptyKernelIvEEvv
.global .align 1 .b8 _ZN41_INTERNAL_e0af1848_4_k_cu_f970d64e_1329114cuda3std3__45__cpo5beginE[1];
.global .align 1 .b8 _ZN41_INTERNAL_e0af1848_4_k_cu_f970d64e_1329114cuda3std3__45__cpo3endE[1];
.global .align 1 .b8 _ZN41_INTERNAL_e0af1848_4_k_cu_f970d64e_1329114cuda3std3__45__cpo6cbeginE[1];
.global .align 1 .b8 _ZN41_INTERNAL_e0af1848_4_k_cu_f970d64e_1329114cuda3std3__45__cpo4cendE[1];
.global .align 1 .b8 _ZN41_INTERNAL_e0af1848_4_k_cu_f970d64e_1329114cuda3std3__45__cpo6rbeginE[1];
.global .align 1 .b8 _ZN41_INTERNAL_e0af1848_4_k_cu_f970d64e_1329114cuda3std3__45__cpo4rendE[1];
.global .align 1 .b8 _ZN41_INTERNAL_e0af1848_4_k_cu_f970d64e_1329114cuda3std3__45__cpo7crbeginE[1];
.global .align 1 .b8 _ZN41_INTERNAL_e0af1848_4_k_cu_f970d64e_1329114cuda3std3__45__cpo5crendE[1];
.global .align 1 .b8 _ZN41_INTERNAL_e0af1848_4_k_cu_f970d64e_1329114cuda3std3__443_GLOBAL__N__e0af1848_4_k_cu_f970d64e_1329116ignoreE[1];
.global .align 1 .b8 _ZN41_INTERNAL_e0af1848_4_k_cu_f970d64e_1329114cuda3std3__419piecewise_constructE[1];
.global .align 1 .b8 _ZN41_INTERNAL_e0af1848_4_k_cu_f970d64e_1329114cuda3std3__48in_placeE[1];
.global .align 1 .b8 _ZN41_INTERNAL_e0af1848_4_k_cu_f970d64e_1329114cuda3std3__420unreachable_sentinelE[1];
.global .align 1 .b8 _ZN41_INTERNAL_e0af1848_4_k_cu_f970d64e_1329114cuda3std3__47nulloptE[1];
.global .align 1 .b8 _ZN41_INTERNAL_e0af1848_4_k_cu_f970d64e_1329114cuda3std3__48unexpectE[1];
.global .align 1 .b8 _ZN41_INTERNAL_e0af1848_4_k_cu_f970d64e_1329114cuda3std6ranges3__45__cpo4swapE[1];
.global .align 1 .b8 _ZN41_INTERNAL_e0af1848_4_k_cu_f970d64e_1329114cuda3std6ranges3__45__cpo9iter_moveE[1];
.global .align 1 .b8 _ZN41_INTERNAL_e0af1848_4_k_cu_f970d64e_1329114cuda3std6ranges3__45__cpo5beginE[1];
.global .align 1 .b8 _ZN41_INTERNAL_e0af1848_4_k_cu_f970d64e_1329114cuda3std6ranges3__45__cpo3endE[1];
.global .align 1 .b8 _ZN41_INTERNAL_e0af1848_4_k_cu_f970d64e_1329114cuda3std6ranges3__45__cpo6cbeginE[1];
.global .align 1 .b8 _ZN41_INTERNAL_e0af1848_4_k_cu_f970d64e_1329114cuda3std6ranges3__45__cpo4cendE[1];
.global .align 1 .b8 _ZN41_INTERNAL_e0af1848_4_k_cu_f970d64e_1329114cuda3std6ranges3__45__cpo7advanceE[1];
.global .align 1 .b8 _ZN41_INTERNAL_e0af1848_4_k_cu_f970d64e_1329114cuda3std6ranges3__45__cpo9iter_swapE[1];
.global .align 1 .b8 _ZN41_INTERNAL_e0af1848_4_k_cu_f970d64e_1329114cuda3std6ranges3__45__cpo4nextE[1];
.global .align 1 .b8 _ZN41_INTERNAL_e0af1848_4_k_cu_f970d64e_1329114cuda3std6ranges3__45__cpo4prevE[1];
.global .align 1 .b8 _ZN41_INTERNAL_e0af1848_4_k_cu_f970d64e_1329114cuda3std6ranges3__45__cpo4dataE[1];
.global .align 1 .b8 _ZN41_INTERNAL_e0af1848_4_k_cu_f970d64e_1329114cuda3std6ranges3__45__cpo5cdataE[1];
.global .align 1 .b8 _ZN41_INTERNAL_e0af1848_4_k_cu_f970d64e_1329114cuda3std6ranges3__45__cpo4sizeE[1];
.global .align 1 .b8 _ZN41_INTERNAL_e0af1848_4_k_cu_f970d64e_1329114cuda3std6ranges3__45__cpo5ssizeE[1];
.global .align 1 .b8 _ZN41_INTERNAL_e0af1848_4_k_cu_f970d64e_1329114cuda3std6ranges3__45__cpo8distanceE[1];
.global .align 1 .b8 _ZN41_INTERNAL_e0af1848_4_k_cu_f970d64e_1329116thrust24THRUST_300001_SM_1000_NS8cuda_cub3parE[1];
.global .align 1 .b8 _ZN41_INTERNAL_e0af1848_4_k_cu_f970d64e_1329116thrust24THRUST_300001_SM_1000_NS8cuda_cub10par_nosyncE[1];
.global .align 1 .b8 _ZN41_INTERNAL_e0af1848_4_k_cu_f970d64e_1329116thrust24THRUST_300001_SM_1000_NS6system6detail10sequential3seqE[1];
.global .align 1 .b8 _ZN41_INTERNAL_e0af1848_4_k_cu_f970d64e_1329116thrust24THRUST_300001_SM_1000_NS6system3cpp3parE[1];
.global .align 1 .b8 _ZN41_INTERNAL_e0af1848_4_k_cu_f970d64e_1329116thrust24THRUST_300001_SM_1000_NS12placeholders2_1E[1];
.global .align 1 .b8 _ZN41_INTERNAL_e0af1848_4_k_cu_f970d64e_1329116thrust24THRUST_300001_SM_1000_NS12placeholders2_2E[1];
.global .align 1 .b8 _ZN41_INTERNAL_e0af1848_4_k_cu_f970d64e_1329116thrust24THRUST_300001_SM_1000_NS12placeholders2_3E[1];
.global .align 1 .b8 _ZN41_INTERNAL_e0af1848_4_k_cu_f970d64e_1329116thrust24THRUST_300001_SM_1000_NS12placeholders2_4E[1];
.global .align 1 .b8 _ZN41_INTERNAL_e0af1848_4_k_cu_f970d64e_1329116thrust24THRUST_300001_SM_1000_NS12placeholders2_5E[1];
.global .align 1 .b8 _ZN41_INTERNAL_e0af1848_4_k_cu_f970d64e_1329116thrust24THRUST_300001_SM_1000_NS12placeholders2_6E[1];
.global .align 1 .b8 _ZN41_INTERNAL_e0af1848_4_k_cu_f970d64e_1329116thrust24THRUST_300001_SM_1000_NS12placeholders2_7E[1];
.global .align 1 .b8 _ZN41_INTERNAL_e0af1848_4_k_cu_f970d64e_1329116thrust24THRUST_300001_SM_1000_NS12placeholders2_8E[1];
.global .align 1 .b8 _ZN41_INTERNAL_e0af1848_4_k_cu_f970d64e_1329116thrust24THRUST_300001_SM_1000_NS12placeholders2_9E[1];
.global .align 1 .b8 _ZN41_INTERNAL_e0af1848_4_k_cu_f970d64e_1329116thrust24THRUST_300001_SM_1000_NS12placeholders3_10E[1];
.global .align 1 .b8 _ZN41_INTERNAL_e0af1848_4_k_cu_f970d64e_1329116thrust24THRUST_300001_SM_1000_NS3seqE[1];
.global .align 1 .b8 _ZN41_INTERNAL_e0af1848_4_k_cu_f970d64e_1329116thrust24THRUST_300001_SM_1000_NS6deviceE[1];

.visible .entry _ZN3cub18CUB_300001_SM_10006detail11EmptyKernelIvEEvv()
{


	ret;

}


// ===== COMPILED SASS (sm_100) =====

	.target	sm_100

	.elftype	@"ET_EXEC"


//--------------------- .note.nv.tkinfo           --------------------------
	.section	.note.nv.tkinfo,"",@"SHT_NOTE"
	.sectionflags	@"SHF_NOTE_NV_TKINFO"
	.tkinfo
        /*0018*/ 	.word	0x00000002
        /*0030*/ 	.string	""
        /*0030*/ 	.string	"ptxas"
        /*0030*/ 	.string	"Cuda compilation tools, release 13.0, V13.0.88"
        /*0030*/ 	.string	"Build cuda_13.0.r13.0/compiler.36424714_0"
        /*0030*/ 	.string	"-arch sm_100 -m 64 "



//--------------------- .note.nv.cuinfo           --------------------------
	.section	.note.nv.cuinfo,"",@"SHT_NOTE"
	.sectionflags	@"SHF_NOTE_NV_CUINFO"
        /*0018*/ 	.short	0x0002
        /*001a*/ 	.short	0x0064
        /*001c*/ 	.short	0x0082
	.zero		2


//--------------------- .nv.info                  --------------------------
	.section	.nv.info,"",@"SHT_CUDA_INFO"
	.align	4


	//----- nvinfo : EIATTR_REGCOUNT
	.align		4
        /*0000*/ 	.byte	0x04, 0x2f
        /*0002*/ 	.short	(.L_46 - .L_45)
	.align		4
.L_45:
        /*0004*/ 	.word	index@(_ZN3cub18CUB_300001_SM_10006detail11EmptyKernelIvEEvv)
        /*0008*/ 	.word	0x00000004


	//----- nvinfo : EIATTR_FRAME_SIZE
	.align		4
.L_46:
        /*000c*/ 	.byte	0x04, 0x11
        /*000e*/ 	.short	(.L_48 - .L_47)
	.align		4
.L_47:
        /*0010*/ 	.word	index@(_ZN3cub18CUB_300001_SM_10006detail11EmptyKernelIvEEvv)
        /*0014*/ 	.word	0x00000000


	//----- nvinfo : EIATTR_MIN_STACK_SIZE
	.align		4
.L_48:
        /*0018*/ 	.byte	0x04, 0x12
        /*001a*/ 	.short	(.L_50 - .L_49)
	.align		4
.L_49:
        /*001c*/ 	.word	index@(_ZN3cub18CUB_300001_SM_10006detail11EmptyKernelIvEEvv)
        /*0020*/ 	.word	0x00000000
.L_50:


//--------------------- .nv.compat                --------------------------
	.section	.nv.compat,"",@"SHT_CUDA_COMPAT_INFO"
	.align	4
        /*0000*/ 	.byte	0x02, 0x09, 0x00, 0x00, 0x02, 0x02, 0x01, 0x00, 0x02, 0x05, 0x05, 0x00, 0x03, 0x07, 0x01, 0x01
        /*0010*/ 	.byte	0x02, 0x03, 0x00, 0x00, 0x02, 0x06, 0x01, 0x00, 0x04, 0x0b, 0x08, 0x00, 0x09, 0x00, 0x00, 0x00
        /*0020*/ 	.byte	0x00, 0x00, 0x00, 0x00


//--------------------- .nv.info._ZN3cub18CUB_300001_SM_10006detail11EmptyKernelIvEEvv --------------------------
	.section	.nv.info._ZN3cub18CUB_300001_SM_10006detail11EmptyKernelIvEEvv,"",@"SHT_CUDA_INFO"
	.sectionflags	@""
	.align	4


	//----- nvinfo : EIATTR_CUDA_API_VERSION
	.align		4
        /*0000*/ 	.byte	0x04, 0x37
        /*0002*/ 	.short	(.L_52 - .L_51)
.L_51:
        /*0004*/ 	.word	0x00000082


	//----- nvinfo : EIATTR_SPARSE_MMA_MASK
	.align		4
.L_52:
        /*0008*/ 	.byte	0x03, 0x50
        /*000a*/ 	.short	0x0000


	//----- nvinfo : EIATTR_MAXREG_COUNT
	.align		4
        /*000c*/ 	.byte	0x03, 0x1b
        /*000e*/ 	.short	0x00ff


	//----- nvinfo : EIATTR_MERCURY_ISA_VERSION
	.align		4
        /*0010*/ 	.byte	0x03, 0x5f
        /*0012*/ 	.short	0x0101


	//----- nvinfo : EIATTR_VRC_CTA_INIT_COUNT
	.align		4
        /*0014*/ 	.byte	0x02, 0x4a
	.zero		1
	.zero		1


	//----- nvinfo : EIATTR_EXIT_INSTR_OFFSETS
	.align		4
        /*0018*/ 	.byte	0x04, 0x1c
        /*001a*/ 	.short	(.L_54 - .L_53)


	//   ....[0]....
.L_53:
        /*001c*/ 	.word	0x00000010


	//----- nvinfo : EIATTR_SW_WAR
	.align		4
.L_54:
        /*0020*/ 	.byte	0x04, 0x36
        /*0022*/ 	.short	(.L_56 - .L_55)
.L_55:
        /*0024*/ 	.word	0x00000008
.L_56:


//--------------------- .nv.callgraph             --------------------------
	.section	.nv.callgraph,"",@"SHT_CUDA_CALLGRAPH"
	.align	4
	.sectionentsize	8
	.align		4
        /*0000*/ 	.word	0x00000000
	.align		4
        /*0004*/ 	.word	0xffffffff
	.align		4
        /*0008*/ 	.word	0x00000000
	.align		4
        /*000c*/ 	.word	0xfffffffe
	.align		4
        /*0010*/ 	.word	0x00000000
	.align		4
        /*0014*/ 	.word	0xfffffffd
	.align		4
        /*0018*/ 	.word	0x00000000
	.align		4
        /*001c*/ 	.word	0xfffffffc


//--------------------- .nv.constant4             --------------------------
	.section	.nv.constant4,"a",@progbits
	.align	8
	.align		8
.nv.constant4:
        /*0000*/ 	.dword	_ZN41_INTERNAL_e0af1848_4_k_cu_f970d64e_1333054cuda3std3__45__cpo5beginE
	.align		8
        /*0008*/ 	.dword	_ZN41_INTERNAL_e0af1848_4_k_cu_f970d64e_1333054cuda3std3__45__cpo3endE
	.align		8
        /*0010*/ 	.dword	_ZN41_INTERNAL_e0af1848_4_k_cu_f970d64e_1333054cuda3std3__45__cpo6cbeginE
	.align		8
        /*0018*/ 	.dword	_ZN41_INTERNAL_e0af1848_4_k_cu_f970d64e_1333054cuda3std3__45__cpo4cendE
	.align		8
        /*0020*/ 	.dword	_ZN41_INTERNAL_e0af1848_4_k_cu_f970d64e_1333054cuda3std3__45__cpo6rbeginE
	.align		8
        /*0028*/ 	.dword	_ZN41_INTERNAL_e0af1848_4_k_cu_f970d64e_1333054cuda3std3__45__cpo4rendE
	.align		8
        /*0030*/ 	.dword	_ZN41_INTERNAL_e0af1848_4_k_cu_f970d64e_1333054cuda3std3__45__cpo7crbeginE
	.align		8
        /*0038*/ 	.dword	_ZN41_INTERNAL_e0af1848_4_k_cu_f970d64e_1333054cuda3std3__45__cpo5crendE
	.align		8
        /*0040*/ 	.dword	_ZN41_INTERNAL_e0af1848_4_k_cu_f970d64e_1333054cuda3std3__443_GLOBAL__N__e0af1848_4_k_cu_f970d64e_1333056ignoreE
	.align		8
        /*0048*/ 	.dword	_ZN41_INTERNAL_e0af1848_4_k_cu_f970d64e_1333054cuda3std3__419piecewise_constructE
	.align		8
        /*0050*/ 	.dword	_ZN41_INTERNAL_e0af1848_4_k_cu_f970d64e_1333054cuda3std3__48in_placeE
	.align		8
        /*0058*/ 	.dword	_ZN41_INTERNAL_e0af1848_4_k_cu_f970d64e_1333054cuda3std3__420unreachable_sentinelE
	.align		8
        /*0060*/ 	.dword	_ZN41_INTERNAL_e0af1848_4_k_cu_f970d64e_1333054cuda3std3__47nulloptE
	.align		8
        /*0068*/ 	.dword	_ZN41_INTERNAL_e0af1848_4_k_cu_f970d64e_1333054cuda3std3__48unexpectE
	.align		8
        /*0070*/ 	.dword	_ZN41_INTERNAL_e0af1848_4_k_cu_f970d64e_1333054cuda3std6ranges3__45__cpo4swapE
	.align		8
        /*0078*/ 	.dword	_ZN41_INTERNAL_e0af1848_4_k_cu_f970d64e_1333054cuda3std6ranges3__45__cpo9iter_moveE
	.align		8
        /*0080*/ 	.dword	_ZN41_INTERNAL_e0af1848_4_k_cu_f970d64e_1333054cuda3std6ranges3__45__cpo5beginE
	.align		8
        /*0088*/ 	.dword	_ZN41_INTERNAL_e0af1848_4_k_cu_f970d64e_1333054cuda3std6ranges3__45__cpo3endE
	.align		8
        /*0090*/ 	.dword	_ZN41_INTERNAL_e0af1848_4_k_cu_f970d64e_1333054cuda3std6ranges3__45__cpo6cbeginE
	.align		8
        /*0098*/ 	.dword	_ZN41_INTERNAL_e0af1848_4_k_cu_f970d64e_1333054cuda3std6ranges3__45__cpo4cendE
	.align		8
        /*00a0*/ 	.dword	_ZN41_INTERNAL_e0af1848_4_k_cu_f970d64e_1333054cuda3std6ranges3__45__cpo7advanceE
	.align		8
        /*00a8*/ 	.dword	_ZN41_INTERNAL_e0af1848_4_k_cu_f970d64e_1333054cuda3std6ranges3__45__cpo9iter_swapE
	.align		8
        /*00b0*/ 	.dword	_ZN41_INTERNAL_e0af1848_4_k_cu_f970d64e_1333054cuda3std6ranges3__45__cpo4nextE
	.align		8
        /*00b8*/ 	.dword	_ZN41_INTERNAL_e0af1848_4_k_cu_f970d64e_1333054cuda3std6ranges3__45__cpo4prevE
	.align		8
        /*00c0*/ 	.dword	_ZN41_INTERNAL_e0af1848_4_k_cu_f970d64e_1333054cuda3std6ranges3__45__cpo4dataE
	.align		8
        /*00c8*/ 	.dword	_ZN41_INTERNAL_e0af1848_4_k_cu_f970d64e_1333054cuda3std6ranges3__45__cpo5cdataE
	.align		8
        /*00d0*/ 	.dword	_ZN41_INTERNAL_e0af1848_4_k_cu_f970d64e_1333054cuda3std6ranges3__45__cpo4sizeE
	.align		8
        /*00d8*/ 	.dword	_ZN41_INTERNAL_e0af1848_4_k_cu_f970d64e_1333054cuda3std6ranges3__45__cpo5ssizeE
	.align		8
        /*00e0*/ 	.dword	_ZN41_INTERNAL_e0af1848_4_k_cu_f970d64e_1333054cuda3std6ranges3__45__cpo8distanceE
	.align		8
        /*00e8*/ 	.dword	_ZN41_INTERNAL_e0af1848_4_k_cu_f970d64e_1333056thrust24THRUST_300001_SM_1000_NS8cuda_cub3parE
	.align		8
        /*00f0*/ 	.dword	_ZN41_INTERNAL_e0af1848_4_k_cu_f970d64e_1333056thrust24THRUST_300001_SM_1000_NS8cuda_cub10par_nosyncE
	.align		8
        /*00f8*/ 	.dword	_ZN41_INTERNAL_e0af1848_4_k_cu_f970d64e_1333056thrust24THRUST_300001_SM_1000_NS6system6detail10sequential3seqE
	.align		8
        /*0100*/ 	.dword	_ZN41_INTERNAL_e0af1848_4_k_cu_f970d64e_1333056thrust24THRUST_300001_SM_1000_NS6system3cpp3parE
	.align		8
        /*0108*/ 	.dword	_ZN41_INTERNAL_e0af1848_4_k_cu_f970d64e_1333056thrust24THRUST_300001_SM_1000_NS12placeholders2_1E
	.align		8
        /*0110*/ 	.dword	_ZN41_INTERNAL_e0af1848_4_k_cu_f970d64e_1333056thrust24THRUST_300001_SM_1000_NS12placeholders2_2E
	.align		8
        /*0118*/ 	.dword	_ZN41_INTERNAL_e0af1848_4_k_cu_f970d64e_1333056thrust24THRUST_300001_SM_1000_NS12placeholders2_3E
	.align		8
        /*0120*/ 	.dword	_ZN41_INTERNAL_e0af1848_4_k_cu_f970d64e_1333056thrust24THRUST_300001_SM_1000_NS12placeholders2_4E
	.align		8
        /*0128*/ 	.dword	_ZN41_INTERNAL_e0af1848_4_k_cu_f970d64e_1333056thrust24THRUST_300001_SM_1000_NS12placeholders2_5E
	.align		8
        /*0130*/ 	.dword	_ZN41_INTERNAL_e0af1848_4_k_cu_f970d64e_1333056thrust24THRUST_300001_SM_1000_NS12placeholders2_6E
	.align		8
        /*0138*/ 	.dword	_ZN41_INTERNAL_e0af1848_4_k_cu_f970d64e_1333056thrust24THRUST_300001_SM_1000_NS12placeholders2_7E
	.align		8
        /*0140*/ 	.dword	_ZN41_INTERNAL_e0af1848_4_k_cu_f970d64e_1333056thrust24THRUST_300001_SM_1000_NS12placeholders2_8E
	.align		8
        /*0148*/ 	.dword	_ZN41_INTERNAL_e0af1848_4_k_cu_f970d64e_1333056thrust24THRUST_300001_SM_1000_NS12placeholders2_9E
	.align		8
        /*0150*/ 	.dword	_ZN41_INTERNAL_e0af1848_4_k_cu_f970d64e_1333056thrust24THRUST_300001_SM_1000_NS12placeholders3_10E
	.align		8
        /*0158*/ 	.dword	_ZN41_INTERNAL_e0af1848_4_k_cu_f970d64e_1333056thrust24THRUST_300001_SM_1000_NS3seqE
	.align		8
        /*0160*/ 	.dword	_ZN41_INTERNAL_e0af1848_4_k_cu_f970d64e_1333056thrust24THRUST_300001_SM_1000_NS6deviceE


//--------------------- .text._ZN3cub18CUB_300001_SM_10006detail11EmptyKernelIvEEvv --------------------------
	.section	.text._ZN3cub18CUB_300001_SM_10006detail11EmptyKernelIvEEvv,"ax",@progbits
	.align	128
        .global         _ZN3cub18CUB_300001_SM_10006detail11EmptyKernelIvEEvv
        .type           _ZN3cub18CUB_300001_SM_10006detail11EmptyKernelIvEEvv,@function
        .size           _ZN3cub18CUB_300001_SM_10006detail11EmptyKernelIvEEvv,(.L_x_1 - _ZN3cub18CUB_300001_SM_10006detail11EmptyKernelIvEEvv)
        .other          _ZN3cub18CUB_300001_SM_10006detail11EmptyKernelIvEEvv,@"STO_CUDA_ENTRY STV_DEFAULT"
_ZN3cub18CUB_300001_SM_10006detail11EmptyKernelIvEEvv:
.text._ZN3cub18CUB_300001_SM_10006detail11EmptyKernelIvEEvv:
[----:B------:R-:W-:Y:S01]  /*0000*/  LDC R1, c[0x0][0x37c] ;  /* 0x0000df00ff017b82 */ /* 0x000fe20000000800 */
[----:B------:R-:W-:Y:S05]  /*0010*/  EXIT ;  /* 0x000000000000794d */ /* 0x000fea0003800000 */
.L_x_0:
[----:B------:R-:W-:-:S00]  /*0020*/  BRA `(.L_x_0) ;  /* 0xfffffffc00fc7947 */ /* 0x000fc0000383ffff */
[----:B------:R-:W-:-:S00]  /*0030*/  NOP ;  /* 0x0000000000007918 */ /* 0x000fc00000000000 */
        /* <DEDUP_REMOVED lines=12> */
.L_x_1:


//--------------------- .nv.shared.reserved.0     --------------------------
	.section	.nv.shared.reserved.0,"aw",@nobits
	.weak		__nv_reservedSMEM_offset_0_alias
	.size		__nv_reservedSMEM_offset_0_alias, 0, 64
	.other		__nv_reservedSMEM_offset_0_alias,@"STO_CUDA_RESERVED_SHARED STV_DEFAULT"
__nv_reservedSMEM_offset_0_alias:
	.zero		0
	.zero		64


//--------------------- .nv.global                --------------------------
	.section	.nv.global,"aw",@nobits
.nv.global:
	.type		_ZN41_INTERNAL_e0af1848_4_k_cu_f970d64e_1333056thrust24THRUST_300001_SM_1000_NS12placeholders2_8E,@object
	.size		_ZN41_INTERNAL_e0af1848_4_k_cu_f970d64e_1333056thrust24THRUST_300001_SM_1000_NS12placeholders2_8E,(_ZN41_INTERNAL_e0af1848_4_k_cu_f970d64e_1333054cuda3std3__443_GLOBAL__N__e0af1848_4_k_cu_f970d64e_1333056ignoreE - _ZN41_INTERNAL_e0af1848_4_k_cu_f970d64e_1333056thrust24THRUST_300001_SM_1000_NS12placeholders2_8E)
_ZN41_INTERNAL_e0af1848_4_k_cu_f970d64e_1333056thrust24THRUST_300001_SM_1000_NS12placeholders2_8E:
	.zero		1
	.type		_ZN41_INTERNAL_e0af1848_4_k_cu_f970d64e_1333054cuda3std3__443_GLOBAL__N__e0af1848_4_k_cu_f970d64e_1333056ignoreE,@object
	.size		_ZN41_INTERNAL_e0af1848_4_k_cu_f970d64e_1333054cuda3std3__443_GLOBAL__N__e0af1848_4_k_cu_f970d64e_1333056ignoreE,(_ZN41_INTERNAL_e0af1848_4_k_cu_f970d64e_1333054cuda3std6ranges3__45__cpo4dataE - _ZN41_INTERNAL_e0af1848_4_k_cu_f970d64e_1333054cuda3std3__443_GLOBAL__N__e0af1848_4_k_cu_f970d64e_1333056ignoreE)
_ZN41_INTERNAL_e0af1848_4_k_cu_f970d64e_1333054cuda3std3__443_GLOBAL__N__e0af1848_4_k_cu_f970d64e_1333056ignoreE:
	.zero		1
	.type		_ZN41_INTERNAL_e0af1848_4_k_cu_f970d64e_1333054cuda3std6ranges3__45__cpo4dataE,@object
	.size		_ZN41_INTERNAL_e0af1848_4_k_cu_f970d64e_1333054cuda3std6ranges3__45__cpo4dataE,(_ZN41_INTERNAL_e0af1848_4_k_cu_f970d64e_1333056thrust24THRUST_300001_SM_1000_NS6system3cpp3parE - _ZN41_INTERNAL_e0af1848_4_k_cu_f970d64e_1333054cuda3std6ranges3__45__cpo4dataE)
_ZN41_INTERNAL_e0af1848_4_k_cu_f970d64e_1333054cuda3std6ranges3__45__cpo4dataE:
	.zero		1
	.type		_ZN41_INTERNAL_e0af1848_4_k_cu_f970d64e_1333056thrust24THRUST_300001_SM_1000_NS6system3cpp3parE,@object
	.size		_ZN41_INTERNAL_e0af1848_4_k_cu_f970d64e_1333056thrust24THRUST_300001_SM_1000_NS6system3cpp3parE,(_ZN41_INTERNAL_e0af1848_4_k_cu_f970d64e_1333054cuda3std3__45__cpo5beginE - _ZN41_INTERNAL_e0af1848_4_k_cu_f970d64e_1333056thrust24THRUST_300001_SM_1000_NS6system3cpp3parE)
_ZN41_INTERNAL_e0af1848_4_k_cu_f970d64e_1333056thrust24THRUST_300001_SM_1000_NS6system3cpp3parE:
	.zero		1
	.type		_ZN41_INTERNAL_e0af1848_4_k_cu_f970d64e_1333054cuda3std3__45__cpo5beginE,@object
	.size		_ZN41_INTERNAL_e0af1848_4_k_cu_f970d64e_1333054cuda3std3__45__cpo5beginE,(_ZN41_INTERNAL_e0af1848_4_k_cu_f970d64e_1333054cuda3std6ranges3__45__cpo5beginE - _ZN41_INTERNAL_e0af1848_4_k_cu_f970d64e_1333054cuda3std3__45__cpo5beginE)
_ZN41_INTERNAL_e0af1848_4_k_cu_f970d64e_1333054cuda3std3__45__cpo5beginE:
	.zero		1
	.type		_ZN41_INTERNAL_e0af1848_4_k_cu_f970d64e_1333054cuda3std6ranges3__45__cpo5beginE,@object
	.size		_ZN41_INTERNAL_e0af1848_4_k_cu_f970d64e_1333054cuda3std6ranges3__45__cpo5beginE,(_ZN41_INTERNAL_e0af1848_4_k_cu_f970d64e_1333056thrust24THRUST_300001_SM_1000_NS6deviceE - _ZN41_INTERNAL_e0af1848_4_k_cu_f970d64e_1333054cuda3std6ranges3__45__cpo5beginE)
_ZN41_INTERNAL_e0af1848_4_k_cu_f970d64e_1333054cuda3std6ranges3__45__cpo5beginE:
	.zero		1
	.type		_ZN41_INTERNAL_e0af1848_4_k_cu_f970d64e_1333056thrust24THRUST_300001_SM_1000_NS6deviceE,@object
	.size		_ZN41_INTERNAL_e0af1848_4_k_cu_f970d64e_1333056thrust24THRUST_300001_SM_1000_NS6deviceE,(_ZN41_INTERNAL_e0af1848_4_k_cu_f970d64e_1333054cuda3std3__47nulloptE - _ZN41_INTERNAL_e0af1848_4_k_cu_f970d64e_1333056thrust24THRUST_300001_SM_1000_NS6deviceE)
_ZN41_INTERNAL_e0af1848_4_k_cu_f970d64e_1333056thrust24THRUST_300001_SM_1000_NS6deviceE:
	.zero		1
	.type		_ZN41_INTERNAL_e0af1848_4_k_cu_f970d64e_1333054cuda3std3__47nulloptE,@object
	.size		_ZN41_INTERNAL_e0af1848_4_k_cu_f970d64e_1333054cuda3std3__47nulloptE,(_ZN41_INTERNAL_e0af1848_4_k_cu_f970d64e_1333054cuda3std6ranges3__45__cpo8distanceE - _ZN41_INTERNAL_e0af1848_4_k_cu_f970d64e_1333054cuda3std3__47nulloptE)
_ZN41_INTERNAL_e0af1848_4_k_cu_f970d64e_1333054cuda3std3__47nulloptE:
	.zero		1
	.type		_ZN41_INTERNAL_e0af1848_4_k_cu_f970d64e_1333054cuda3std6ranges3__45__cpo8distanceE,@object
	.size		_ZN41_INTERNAL_e0af1848_4_k_cu_f970d64e_1333054cuda3std6ranges3__45__cpo8distanceE,(_ZN41_INTERNAL_e0af1848_4_k_cu_f970d64e_1333056thrust24THRUST_300001_SM_1000_NS12placeholders2_4E - _ZN41_INTERNAL_e0af1848_4_k_cu_f970d64e_1333054cuda3std6ranges3__45__cpo8distanceE)
_ZN41_INTERNAL_e0af1848_4_k_cu_f970d64e_1333054cuda3std6ranges3__45__cpo8distanceE:
	.zero		1
	.type		_ZN41_INTERNAL_e0af1848_4_k_cu_f970d64e_1333056thrust24THRUST_300001_SM_1000_NS12placeholders2_4E,@object
	.size		_ZN41_INTERNAL_e0af1848_4_k_cu_f970d64e_1333056thrust24THRUST_300001_SM_1000_NS12placeholders2_4E,(_ZN41_INTERNAL_e0af1848_4_k_cu_f970d64e_1333054cuda3std3__45__cpo6rbeginE - _ZN41_INTERNAL_e0af1848_4_k_cu_f970d64e_1333056thrust24THRUST_300001_SM_1000_NS12placeholders2_4E)
_ZN41_INTERNAL_e0af1848_4_k_cu_f970d64e_1333056thrust24THRUST_300001_SM_1000_NS12placeholders2_4E:
	.zero		1
	.type		_ZN41_INTERNAL_e0af1848_4_k_cu_f970d64e_1333054cuda3std3__45__cpo6rbeginE,@object
	.size		_ZN41_INTERNAL_e0af1848_4_k_cu_f970d64e_1333054cuda3std3__45__cpo6rbeginE,(_ZN41_INTERNAL_e0af1848_4_k_cu_f970d64e_1333054cuda3std6ranges3__45__cpo7advanceE - _ZN41_INTERNAL_e0af1848_4_k_cu_f970d64e_1333054cuda3std3__45__cpo6rbeginE)
_ZN41_INTERNAL_e0af1848_4_k_cu_f970d64e_1333054cuda3std3__45__cpo6rbeginE:
	.zero		1
	.type		_ZN41_INTERNAL_e0af1848_4_k_cu_f970d64e_1333054cuda3std6ranges3__45__cpo7advanceE,@object
	.size		_ZN41_INTERNAL_e0af1848_4_k_cu_f970d64e_1333054cuda3std6ranges3__45__cpo7advanceE,(_ZN41_INTERNAL_e0af1848_4_k_cu_f970d64e_1333056thrust24THRUST_300001_SM_1000_NS12placeholders3_10E - _ZN41_INTERNAL_e0af1848_4_k_cu_f970d64e_1333054cuda3std6ranges3__45__cpo7advanceE)
_ZN41_INTERNAL_e0af1848_4_k_cu_f970d64e_1333054cuda3std6ranges3__45__cpo7advanceE:
	.zero		1
	.type		_ZN41_INTERNAL_e0af1848_4_k_cu_f970d64e_1333056thrust24THRUST_300001_SM_1000_NS12placeholders3_10E,@object
	.size		_ZN41_INTERNAL_e0af1848_4_k_cu_f970d64e_1333056thrust24THRUST_300001_SM_1000_NS12placeholders3_10E,(_ZN41_INTERNAL_e0af1848_4_k_cu_f970d64e_1333054cuda3std3__48in_placeE - _ZN41_INTERNAL_e0af1848_4_k_cu_f970d64e_1333056thrust24THRUST_300001_SM_1000_NS12placeholders3_10E)
_ZN41_INTERNAL_e0af1848_4_k_cu_f970d64e_1333056thrust24THRUST_300001_SM_1000_NS12placeholders3_10E:
	.zero		1
	.type		_ZN41_INTERNAL_e0af1848_4_k_cu_f970d64e_1333054cuda3std3__48in_placeE,@object
	.size		_ZN41_INTERNAL_e0af1848_4_k_cu_f970d64e_1333054cuda3std3__48in_placeE,(_ZN41_INTERNAL_e0af1848_4_k_cu_f970d64e_1333054cuda3std6ranges3__45__cpo4sizeE - _ZN41_INTERNAL_e0af1848_4_k_cu_f970d64e_1333054cuda3std3__48in_placeE)
_ZN41_INTERNAL_e0af1848_4_k_cu_f970d64e_1333054cuda3std3__48in_placeE:
	.zero		1
	.type		_ZN41_INTERNAL_e0af1848_4_k_cu_f970d64e_1333054cuda3std6ranges3__45__cpo4sizeE,@object
	.size		_ZN41_INTERNAL_e0af1848_4_k_cu_f970d64e_1333054cuda3std6ranges3__45__cpo4sizeE,(_ZN41_INTERNAL_e0af1848_4_k_cu_f970d64e_1333056thrust24THRUST_300001_SM_1000_NS12placeholders2_2E - _ZN41_INTERNAL_e0af1848_4_k_cu_f970d64e_1333054cuda3std6ranges3__45__cpo4sizeE)
_ZN41_INTERNAL_e0af1848_4_k_cu_f970d64e_1333054cuda3std6ranges3__45__cpo4sizeE:
	.zero		1
	.type		_ZN41_INTERNAL_e0af1848_4_k_cu_f970d64e_1333056thrust24THRUST_300001_SM_1000_NS12placeholders2_2E,@object
	.size		_ZN41_INTERNAL_e0af1848_4_k_cu_f970d64e_1333056thrust24THRUST_300001_SM_1000_NS12placeholders2_2E,(_ZN41_INTERNAL_e0af1848_4_k_cu_f970d64e_1333054cuda3std3__45__cpo6cbeginE - _ZN41_INTERNAL_e0af1848_4_k_cu_f970d64e_1333056thrust24THRUST_300001_SM_1000_NS12placeholders2_2E)
_ZN41_INTERNAL_e0af1848_4_k_cu_f970d64e_1333056thrust24THRUST_300001_SM_1000_NS12placeholders2_2E:
	.zero		1
	.type		_ZN41_INTERNAL_e0af1848_4_k_cu_f970d64e_1333054cuda3std3__45__cpo6cbeginE,@object
	.size		_ZN41_INTERNAL_e0af1848_4_k_cu_f970d64e_1333054cuda3std3__45__cpo6cbeginE,(_ZN41_INTERNAL_e0af1848_4_k_cu_f970d64e_1333054cuda3std6ranges3__45__cpo6cbeginE - _ZN41_INTERNAL_e0af1848_4_k_cu_f970d64e_1333054cuda3std3__45__cpo6cbeginE)
_ZN41_INTERNAL_e0af1848_4_k_cu_f970d64e_1333054cuda3std3__45__cpo6cbeginE:
	.zero		1
	.type		_ZN41_INTERNAL_e0af1848_4_k_cu_f970d64e_1333054cuda3std6ranges3__45__cpo6cbeginE,@object
	.size		_ZN41_INTERNAL_e0af1848_4_k_cu_f970d64e_1333054cuda3std6ranges3__45__cpo6cbeginE,(_ZN41_INTERNAL_e0af1848_4_k_cu_f970d64e_1333056thrust24THRUST_300001_SM_1000_NS12placeholders2_6E - _ZN41_INTERNAL_e0af1848_4_k_cu_f970d64e_1333054cuda3std6ranges3__45__cpo6cbeginE)
_ZN41_INTERNAL_e0af1848_4_k_cu_f970d64e_1333054cuda3std6ranges3__45__cpo6cbeginE:
	.zero		1
	.type		_ZN41_INTERNAL_e0af1848_4_k_cu_f970d64e_1333056thrust24THRUST_300001_SM_1000_NS12placeholders2_6E,@object
	.size		_ZN41_INTERNAL_e0af1848_4_k_cu_f970d64e_1333056thrust24THRUST_300001_SM_1000_NS12placeholders2_6E,(_ZN41_INTERNAL_e0af1848_4_k_cu_f970d64e_1333054cuda3std3__45__cpo7crbeginE - _ZN41_INTERNAL_e0af1848_4_k_cu_f970d64e_1333056thrust24THRUST_300001_SM_1000_NS12placeholders2_6E)
_ZN41_INTERNAL_e0af1848_4_k_cu_f970d64e_1333056thrust24THRUST_300001_SM_1000_NS12placeholders2_6E:
	.zero		1
	.type		_ZN41_INTERNAL_e0af1848_4_k_cu_f970d64e_1333054cuda3std3__45__cpo7crbeginE,@object
	.size		_ZN41_INTERNAL_e0af1848_4_k_cu_f970d64e_1333054cuda3std3__45__cpo7crbeginE,(_ZN41_INTERNAL_e0af1848_4_k_cu_f970d64e_1333054cuda3std6ranges3__45__cpo4nextE - _ZN41_INTERNAL_e0af1848_4_k_cu_f970d64e_1333054cuda3std3__45__cpo7crbeginE)
_ZN41_INTERNAL_e0af1848_4_k_cu_f970d64e_1333054cuda3std3__45__cpo7crbeginE:
	.zero		1
	.type		_ZN41_INTERNAL_e0af1848_4_k_cu_f970d64e_1333054cuda3std6ranges3__45__cpo4nextE,@object
	.size		_ZN41_INTERNAL_e0af1848_4_k_cu_f970d64e_1333054cuda3std6ranges3__45__cpo4nextE,(_ZN41_INTERNAL_e0af1848_4_k_cu_f970d64e_1333054cuda3std6ranges3__45__cpo4swapE - _ZN41_INTERNAL_e0af1848_4_k_cu_f970d64e_1333054cuda3std6ranges3__45__cpo4nextE)
_ZN41_INTERNAL_e0af1848_4_k_cu_f970d64e_1333054cuda3std6ranges3__45__cpo4nextE:
	.zero		1
	.type		_ZN41_INTERNAL_e0af1848_4_k_cu_f970d64e_1333054cuda3std6ranges3__45__cpo4swapE,@object
	.size		_ZN41_INTERNAL_e0af1848_4_k_cu_f970d64e_1333054cuda3std6ranges3__45__cpo4swapE,(_ZN41_INTERNAL_e0af1848_4_k_cu_f970d64e_1333056thrust24THRUST_300001_SM_1000_NS8cuda_cub10par_nosyncE - _ZN41_INTERNAL_e0af1848_4_k_cu_f970d64e_1333054cuda3std6ranges3__45__cpo4swapE)
_ZN41_INTERNAL_e0af1848_4_k_cu_f970d64e_1333054cuda3std6ranges3__45__cpo4swapE:
	.zero		1
	.type		_ZN41_INTERNAL_e0af1848_4_k_cu_f970d64e_1333056thrust24THRUST_300001_SM_1000_NS8cuda_cub10par_nosyncE,@object
	.size		_ZN41_INTERNAL_e0af1848_4_k_cu_f970d64e_1333056thrust24THRUST_300001_SM_1000_NS8cuda_cub10par_nosyncE,(_ZN41_INTERNAL_e0af1848_4_k_cu_f970d64e_1333056thrust24THRUST_300001_SM_1000_NS3seqE - _ZN41_INTERNAL_e0af1848_4_k_cu_f970d64e_1333056thrust24THRUST_300001_SM_1000_NS8cuda_cub10par_nosyncE)
_ZN41_INTERNAL_e0af1848_4_k_cu_f970d64e_1333056thrust24THRUST_300001_SM_1000_NS8cuda_cub10par_nosyncE:
	.zero		1
	.type		_ZN41_INTERNAL_e0af1848_4_k_cu_f970d64e_1333056thrust24THRUST_300001_SM_1000_NS3seqE,@object
	.size		_ZN41_INTERNAL_e0af1848_4_k_cu_f970d64e_1333056thrust24THRUST_300001_SM_1000_NS3seqE,(_ZN41_INTERNAL_e0af1848_4_k_cu_f970d64e_1333054cuda3std3__420unreachable_sentinelE - _ZN41_INTERNAL_e0af1848_4_k_cu_f970d64e_1333056thrust24THRUST_300001_SM_1000_NS3seqE)
_ZN41_INTERNAL_e0af1848_4_k_cu_f970d64e_1333056thrust24THRUST_300001_SM_1000_NS3seqE:
	.zero		1
	.type		_ZN41_INTERNAL_e0af1848_4_k_cu_f970d64e_1333054cuda3std3__420unreachable_sentinelE,@object
	.size		_ZN41_INTERNAL_e0af1848_4_k_cu_f970d64e_1333054cuda3std3__420unreachable_sentinelE,(_ZN41_INTERNAL_e0af1848_4_k_cu_f970d64e_1333054cuda3std6ranges3__45__cpo5ssizeE - _ZN41_INTERNAL_e0af1848_4_k_cu_f970d64e_1333054cuda3std3__420unreachable_sentinelE)
_ZN41_INTERNAL_e0af1848_4_k_cu_f970d64e_1333054cuda3std3__420unreachable_sentinelE:
	.zero		1
	.type		_ZN41_INTERNAL_e0af1848_4_k_cu_f970d64e_1333054cuda3std6ranges3__45__cpo5ssizeE,@object
	.size		_ZN41_INTERNAL_e0af1848_4_k_cu_f970d64e_1333054cuda3std6ranges3__45__cpo5ssizeE,(_ZN41_INTERNAL_e0af1848_4_k_cu_f970d64e_1333056thrust24THRUST_300001_SM_1000_NS12placeholders2_3E - _ZN41_INTERNAL_e0af1848_4_k_cu_f970d64e_1333054cuda3std6ranges3__45__cpo5ssizeE)
_ZN41_INTERNAL_e0af1848_4_k_cu_f970d64e_1333054cuda3std6ranges3__45__cpo5ssizeE:
	.zero		1
	.type		_ZN41_INTERNAL_e0af1848_4_k_cu_f970d64e_1333056thrust24THRUST_300001_SM_1000_NS12placeholders2_3E,@object
	.size		_ZN41_INTERNAL_e0af1848_4_k_cu_f970d64e_1333056thrust24THRUST_300001_SM_1000_NS12placeholders2_3E,(_ZN41_INTERNAL_e0af1848_4_k_cu_f970d64e_1333054cuda3std3__45__cpo4cendE - _ZN41_INTERNAL_e0af1848_4_k_cu_f970d64e_1333056thrust24THRUST_300001_SM_1000_NS12placeholders2_3E)
_ZN41_INTERNAL_e0af1848_4_k_cu_f970d64e_1333056thrust24THRUST_300001_SM_1000_NS12placeholders2_3E:
	.zero		1
	.type		_ZN41_INTERNAL_e0af1848_4_k_cu_f970d64e_1333054cuda3std3__45__cpo4cendE,@object
	.size		_ZN41_INTERNAL_e0af1848_4_k_cu_f970d64e_1333054cuda3std3__45__cpo4cendE,(_ZN41_INTERNAL_e0af1848_4_k_cu_f970d64e_1333054cuda3std6ranges3__45__cpo4cendE - _ZN41_INTERNAL_e0af1848_4_k_cu_f970d64e_1333054cuda3std3__45__cpo4cendE)
_ZN41_INTERNAL_e0af1848_4_k_cu_f970d64e_1333054cuda3std3__45__cpo4cendE:
	.zero		1
	.type		_ZN41_INTERNAL_e0af1848_4_k_cu_f970d64e_1333054cuda3std6ranges3__45__cpo4cendE,@object
	.size		_ZN41_INTERNAL_e0af1848_4_k_cu_f970d64e_1333054cuda3std6ranges3__45__cpo4cendE,(_ZN41_INTERNAL_e0af1848_4_k_cu_f970d64e_1333056thrust24THRUST_300001_SM_1000_NS12placeholders2_7E - _ZN41_INTERNAL_e0af1848_4_k_cu_f970d64e_1333054cuda3std6ranges3__45__cpo4cendE)
_ZN41_INTERNAL_e0af1848_4_k_cu_f970d64e_1333054cuda3std6ranges3__45__cpo4cendE:
	.zero		1
	.type		_ZN41_INTERNAL_e0af1848_4_k_cu_f970d64e_1333056thrust24THRUST_300001_SM_1000_NS12placeholders2_7E,@object
	.size		_ZN41_INTERNAL_e0af1848_4_k_cu_f970d64e_1333056thrust24THRUST_300001_SM_1000_NS12placeholders2_7E,(_ZN41_INTERNAL_e0af1848_4_k_cu_f970d64e_1333054cuda3std3__45__cpo5crendE - _ZN41_INTERNAL_e0af1848_4_k_cu_f970d64e_1333056thrust24THRUST_300001_SM_1000_NS12placeholders2_7E)
_ZN41_INTERNAL_e0af1848_4_k_cu_f970d64e_1333056thrust24THRUST_300001_SM_1000_NS12placeholders2_7E:
	.zero		1
	.type		_ZN41_INTERNAL_e0af1848_4_k_cu_f970d64e_1333054cuda3std3__45__cpo5crendE,@object
	.size		_ZN41_INTERNAL_e0af1848_4_k_cu_f970d64e_1333054cuda3std3__45__cpo5crendE,(_ZN41_INTERNAL_e0af1848_4_k_cu_f970d64e_1333054cuda3std6ranges3__45__cpo4prevE - _ZN41_INTERNAL_e0af1848_4_k_cu_f970d64e_1333054cuda3std3__45__cpo5crendE)
_ZN41_INTERNAL_e0af1848_4_k_cu_f970d64e_1333054cuda3std3__45__cpo5crendE:
	.zero		1
	.type		_ZN41_INTERNAL_e0af1848_4_k_cu_f970d64e_1333054cuda3std6ranges3__45__cpo4prevE,@object
	.size		_ZN41_INTERNAL_e0af1848_4_k_cu_f970d64e_1333054cuda3std6ranges3__45__cpo4prevE,(_ZN41_INTERNAL_e0af1848_4_k_cu_f970d64e_1333054cuda3std6ranges3__45__cpo9iter_moveE - _ZN41_INTERNAL_e0af1848_4_k_cu_f970d64e_1333054cuda3std6ranges3__45__cpo4prevE)
_ZN41_INTERNAL_e0af1848_4_k_cu_f970d64e_1333054cuda3std6ranges3__45__cpo4prevE:
	.zero		1
	.type		_ZN41_INTERNAL_e0af1848_4_k_cu_f970d64e_1333054cuda3std6ranges3__45__cpo9iter_moveE,@object
	.size		_ZN41_INTERNAL_e0af1848_4_k_cu_f970d64e_1333054cuda3std6ranges3__45__cpo9iter_moveE,(_ZN41_INTERNAL_e0af1848_4_k_cu_f970d64e_1333056thrust24THRUST_300001_SM_1000_NS6system6detail10sequential3seqE - _ZN41_INTERNAL_e0af1848_4_k_cu_f970d64e_1333054cuda3std6ranges3__45__cpo9iter_moveE)
_ZN41_INTERNAL_e0af1848_4_k_cu_f970d64e_1333054cuda3std6ranges3__45__cpo9iter_moveE:
	.zero		1
	.type		_ZN41_INTERNAL_e0af1848_4_k_cu_f970d64e_1333056thrust24THRUST_300001_SM_1000_NS6system6detail10sequential3seqE,@object
	.size		_ZN41_INTERNAL_e0af1848_4_k_cu_f970d64e_1333056thrust24THRUST_300001_SM_1000_NS6system6detail10sequential3seqE,(_ZN41_INTERNAL_e0af1848_4_k_cu_f970d64e_1333056thrust24THRUST_300001_SM_1000_NS12placeholders2_9E - _ZN41_INTERNAL_e0af1848_4_k_cu_f970d64e_1333056thrust24THRUST_300001_SM_1000_NS6system6detail10sequential3seqE)
_ZN41_INTERNAL_e0af1848_4_k_cu_f970d64e_1333056thrust24THRUST_300001_SM_1000_NS6system6detail10sequential3seqE:
	.zero		1
	.type		_ZN41_INTERNAL_e0af1848_4_k_cu_f970d64e_1333056thrust24THRUST_300001_SM_1000_NS12placeholders2_9E,@object
	.size		_ZN41_INTERNAL_e0af1848_4_k_cu_f970d64e_1333056thrust24THRUST_300001_SM_1000_NS12placeholders2_9E,(_ZN41_INTERNAL_e0af1848_4_k_cu_f970d64e_1333054cuda3std3__419piecewise_constructE - _ZN41_INTERNAL_e0af1848_4_k_cu_f970d64e_1333056thrust24THRUST_300001_SM_1000_NS12placeholders2_9E)
_ZN41_INTERNAL_e0af1848_4_k_cu_f970d64e_1333056thrust24THRUST_300001_SM_1000_NS12placeholders2_9E:
	.zero		1
	.type		_ZN41_INTERNAL_e0af1848_4_k_cu_f970d64e_1333054cuda3std3__419piecewise_constructE,@object
	.size		_ZN41_INTERNAL_e0af1848_4_k_cu_f970d64e_1333054cuda3std3__419piecewise_constructE,(_ZN41_INTERNAL_e0af1848_4_k_cu_f970d64e_1333054cuda3std6ranges3__45__cpo5cdataE - _ZN41_INTERNAL_e0af1848_4_k_cu_f970d64e_1333054cuda3std3__419piecewise_constructE)
_ZN41_INTERNAL_e0af1848_4_k_cu_f970d64e_1333054cuda3std3__419piecewise_constructE:
	.zero		1
	.type		_ZN41_INTERNAL_e0af1848_4_k_cu_f970d64e_1333054cuda3std6ranges3__45__cpo5cdataE,@object
	.size		_ZN41_INTERNAL_e0af1848_4_k_cu_f970d64e_1333054cuda3std6ranges3__45__cpo5cdataE,(_ZN41_INTERNAL_e0af1848_4_k_cu_f970d64e_1333056thrust24THRUST_300001_SM_1000_NS12placeholders2_1E - _ZN41_INTERNAL_e0af1848_4_k_cu_f970d64e_1333054cuda3std6ranges3__45__cpo5cdataE)
_ZN41_INTERNAL_e0af1848_4_k_cu_f970d64e_1333054cuda3std6ranges3__45__cpo5cdataE:
	.zero		1
	.type		_ZN41_INTERNAL_e0af1848_4_k_cu_f970d64e_1333056thrust24THRUST_300001_SM_1000_NS12placeholders2_1E,@object
	.size		_ZN41_INTERNAL_e0af1848_4_k_cu_f970d64e_1333056thrust24THRUST_300001_SM_1000_NS12placeholders2_1E,(_ZN41_INTERNAL_e0af1848_4_k_cu_f970d64e_1333054cuda3std3__45__cpo3endE - _ZN41_INTERNAL_e0af1848_4_k_cu_f970d64e_1333056thrust24THRUST_300001_SM_1000_NS12placeholders2_1E)
_ZN41_INTERNAL_e0af1848_4_k_cu_f970d64e_1333056thrust24THRUST_300001_SM_1000_NS12placeholders2_1E:
	.zero		1
	.type		_ZN41_INTERNAL_e0af1848_4_k_cu_f970d64e_1333054cuda3std3__45__cpo3endE,@object
	.size		_ZN41_INTERNAL_e0af1848_4_k_cu_f970d64e_1333054cuda3std3__45__cpo3endE,(_ZN41_INTERNAL_e0af1848_4_k_cu_f970d64e_1333054cuda3std6ranges3__45__cpo3endE - _ZN41_INTERNAL_e0af1848_4_k_cu_f970d64e_1333054cuda3std3__45__cpo3endE)
_ZN41_INTERNAL_e0af1848_4_k_cu_f970d64e_1333054cuda3std3__45__cpo3endE:
	.zero		1
	.type		_ZN41_INTERNAL_e0af1848_4_k_cu_f970d64e_1333054cuda3std6ranges3__45__cpo3endE,@object
	.size		_ZN41_INTERNAL_e0af1848_4_k_cu_f970d64e_1333054cuda3std6ranges3__45__cpo3endE,(_ZN41_INTERNAL_e0af1848_4_k_cu_f970d64e_1333056thrust24THRUST_300001_SM_1000_NS12placeholders2_5E - _ZN41_INTERNAL_e0af1848_4_k_cu_f970d64e_1333054cuda3std6ranges3__45__cpo3endE)
_ZN41_INTERNAL_e0af1848_4_k_cu_f970d64e_1333054cuda3std6ranges3__45__cpo3endE:
	.zero		1
	.type		_ZN41_INTERNAL_e0af1848_4_k_cu_f970d64e_1333056thrust24THRUST_300001_SM_1000_NS12placeholders2_5E,@object
	.size		_ZN41_INTERNAL_e0af1848_4_k_cu_f970d64e_1333056thrust24THRUST_300001_SM_1000_NS12placeholders2_5E,(_ZN41_INTERNAL_e0af1848_4_k_cu_f970d64e_1333054cuda3std3__45__cpo4rendE - _ZN41_INTERNAL_e0af1848_4_k_cu_f970d64e_1333056thrust24THRUST_300001_SM_1000_NS12placeholders2_5E)
_ZN41_INTERNAL_e0af1848_4_k_cu_f970d64e_1333056thrust24THRUST_300001_SM_1000_NS12placeholders2_5E:
	.zero		1
	.type		_ZN41_INTERNAL_e0af1848_4_k_cu_f970d64e_1333054cuda3std3__45__cpo4rendE,@object
	.size		_ZN41_INTERNAL_e0af1848_4_k_cu_f970d64e_1333054cuda3std3__45__cpo4rendE,(_ZN41_INTERNAL_e0af1848_4_k_cu_f970d64e_1333054cuda3std6ranges3__45__cpo9iter_swapE - _ZN41_INTERNAL_e0af1848_4_k_cu_f970d64e_1333054cuda3std3__45__cpo4rendE)
_ZN41_INTERNAL_e0af1848_4_k_cu_f970d64e_1333054cuda3std3__45__cpo4rendE:
	.zero		1
	.type		_ZN41_INTERNAL_e0af1848_4_k_cu_f970d64e_1333054cuda3std6ranges3__45__cpo9iter_swapE,@object
	.size		_ZN41_INTERNAL_e0af1848_4_k_cu_f970d64e_1333054cuda3std6ranges3__45__cpo9iter_swapE,(_ZN41_INTERNAL_e0af1848_4_k_cu_f970d64e_1333054cuda3std3__48unexpectE - _ZN41_INTERNAL_e0af1848_4_k_cu_f970d64e_1333054cuda3std6ranges3__45__cpo9iter_swapE)
_ZN41_INTERNAL_e0af1848_4_k_cu_f970d64e_1333054cuda3std6ranges3__45__cpo9iter_swapE:
	.zero		1
	.type		_ZN41_INTERNAL_e0af1848_4_k_cu_f970d64e_1333054cuda3std3__48unexpectE,@object
	.size		_ZN41_INTERNAL_e0af1848_4_k_cu_f970d64e_1333054cuda3std3__48unexpectE,(_ZN41_INTERNAL_e0af1848_4_k_cu_f970d64e_1333056thrust24THRUST_300001_SM_1000_NS8cuda_cub3parE - _ZN41_INTERNAL_e0af1848_4_k_cu_f970d64e_1333054cuda3std3__48unexpectE)
_ZN41_INTERNAL_e0af1848_4_k_cu_f970d64e_1333054cuda3std3__48unexpectE:
	.zero		1
	.type		_ZN41_INTERNAL_e0af1848_4_k_cu_f970d64e_1333056thrust24THRUST_300001_SM_1000_NS8cuda_cub3parE,@object
	.size		_ZN41_INTERNAL_e0af1848_4_k_cu_f970d64e_1333056thrust24THRUST_300001_SM_1000_NS8cuda_cub3parE,(.L_29 - _ZN41_INTERNAL_e0af1848_4_k_cu_f970d64e_1333056thrust24THRUST_300001_SM_1000_NS8cuda_cub3parE)
_ZN41_INTERNAL_e0af1848_4_k_cu_f970d64e_1333056thrust24THRUST_300001_SM_1000_NS8cuda_cub3parE:
	.zero		1
.L_29:


//--------------------- .nv.constant0._ZN3cub18CUB_300001_SM_10006detail11EmptyKernelIvEEvv --------------------------
	.section	.nv.constant0._ZN3cub18CUB_300001_SM_10006detail11EmptyKernelIvEEvv,"a",@progbits
	.sectionflags	@""
	.align	4
.nv.constant0._ZN3cub18CUB_300001_SM_10006detail11EmptyKernelIvEEvv:
	.zero		896


//--------------------- SYMBOLS --------------------------

	.type		.nv.reservedSmem.offset0,@object
	.size		.nv.reservedSmem.offset0,0x4
